	.headerflags	@"EF_CUDA_TEXMODE_UNIFIED EF_CUDA_64BIT_ADDRESS EF_CUDA_ACCELERATORS EF_CUDA_SM90 EF_CUDA_VIRTUAL_SM(EF_CUDA_SM90)"
	.elftype	@"ET_EXEC"


//--------------------- .nv.info                  --------------------------
	.section	.nv.info,"",@"SHT_CUDA_INFO"
	.align	4


	//----- nvinfo : EIATTR_REGCOUNT
	.align		4
        /*0000*/ 	.byte	0x04, 0x2f
        /*0002*/ 	.short	(.L_1 - .L_0)
	.align		4
.L_0:
        /*0004*/ 	.word	index@(triton_poi_fused_convolution_1)
        /*0008*/ 	.word	0x0000000c


	//----- nvinfo : EIATTR_MIN_STACK_SIZE
	.align		4
.L_1:
        /*000c*/ 	.byte	0x04, 0x12
        /*000e*/ 	.short	(.L_3 - .L_2)
	.align		4
.L_2:
        /*0010*/ 	.word	index@(triton_poi_fused_convolution_1)
        /*0014*/ 	.word	0x00000000


	//----- nvinfo : EIATTR_FRAME_SIZE
	.align		4
.L_3:
        /*0018*/ 	.byte	0x04, 0x11
        /*001a*/ 	.short	(.L_5 - .L_4)
	.align		4
.L_4:
        /*001c*/ 	.word	index@(triton_poi_fused_convolution_1)
        /*0020*/ 	.word	0x00000000


	//----- nvinfo : EIATTR_MIN_STACK_SIZE
	.align		4
.L_5:
        /*0024*/ 	.byte	0x04, 0x12
        /*0026*/ 	.short	(.L_7 - .L_6)
	.align		4
.L_6:
        /*0028*/ 	.word	index@(triton_poi_fused_convolution_1)
        /*002c*/ 	.word	0x00000000
.L_7:


//--------------------- .nv.info.triton_poi_fused_convolution_1 --------------------------
	.section	.nv.info.triton_poi_fused_convolution_1,"",@"SHT_CUDA_INFO"
	.sectionflags	@""
	.align	4


	//----- nvinfo : EIATTR_CUDA_API_VERSION
	.align		4
        /*0000*/ 	.byte	0x04, 0x37
        /*0002*/ 	.short	(.L_9 - .L_8)
.L_8:
        /*0004*/ 	.word	0x0000007c


	//----- nvinfo : EIATTR_KPARAM_INFO
	.align		4
.L_9:
        /*0008*/ 	.byte	0x04, 0x17
        /*000a*/ 	.short	(.L_11 - .L_10)
.L_10:
        /*000c*/ 	.word	0x00000000
        /*0010*/ 	.short	0x0002
        /*0012*/ 	.short	0x0010
        /*0014*/ 	.byte	0x00, 0xf0, 0x11, 0x00


	//----- nvinfo : EIATTR_KPARAM_INFO
	.align		4
.L_11:
        /*0018*/ 	.byte	0x04, 0x17
        /*001a*/ 	.short	(.L_13 - .L_12)
.L_12:
        /*001c*/ 	.word	0x00000000
        /*0020*/ 	.short	0x0001
        /*0022*/ 	.short	0x0008
        /*0024*/ 	.byte	0x00, 0xf4, 0x21, 0x00


	//----- nvinfo : EIATTR_KPARAM_INFO
	.align		4
.L_13:
        /*0028*/ 	.byte	0x04, 0x17
        /*002a*/ 	.short	(.L_15 - .L_14)
.L_14:
        /*002c*/ 	.word	0x00000000
        /*0030*/ 	.short	0x0000
        /*0032*/ 	.short	0x0000
        /*0034*/ 	.byte	0x00, 0xf4, 0x21, 0x00


	//----- nvinfo : EIATTR_SPARSE_MMA_MASK
	.align		4
.L_15:
        /*0038*/ 	.byte	0x03, 0x50
        /*003a*/ 	.short	0x0000


	//----- nvinfo : EIATTR_MAXREG_COUNT
	.align		4
        /*003c*/ 	.byte	0x03, 0x1b
        /*003e*/ 	.short	0x00ff


	//----- nvinfo : EIATTR_EXIT_INSTR_OFFSETS
	.align		4
        /*0040*/ 	.byte	0x04, 0x1c
        /*0042*/ 	.short	(.L_17 - .L_16)


	//   ....[0]....
.L_16:
        /*0044*/ 	.word	0x00000150


	//----- nvinfo : EIATTR_REQNTID
	.align		4
.L_17:
        /*0048*/ 	.byte	0x04, 0x10
        /*004a*/ 	.short	(.L_19 - .L_18)
.L_18:
        /*004c*/ 	.word	0x00000080
        /*0050*/ 	.word	0x00000001
        /*0054*/ 	.word	0x00000001


	//----- nvinfo : EIATTR_CBANK_PARAM_SIZE
	.align		4
.L_19:
        /*0058*/ 	.byte	0x03, 0x19
        /*005a*/ 	.short	0x0014


	//----- nvinfo : EIATTR_PARAM_CBANK
	.align		4
        /*005c*/ 	.byte	0x04, 0x0a
        /*005e*/ 	.short	(.L_21 - .L_20)
	.align		4
.L_20:
        /*0060*/ 	.word	index@(.nv.constant0.triton_poi_fused_convolution_1)
        /*0064*/ 	.short	0x0210
        /*0066*/ 	.short	0x0014


	//----- nvinfo : EIATTR_SW_WAR
	.align		4
.L_21:
        /*0068*/ 	.byte	0x04, 0x36
        /*006a*/ 	.short	(.L_23 - .L_22)
.L_22:
        /*006c*/ 	.word	0x00000008
.L_23:


//--------------------- .nv.callgraph             --------------------------
	.section	.nv.callgraph,"",@"SHT_CUDA_CALLGRAPH"
	.align	4
	.sectionentsize	8
	.align		4
        /*0000*/ 	.word	0x00000000
	.align		4
        /*0004*/ 	.word	0xffffffff
	.align		4
        /*0008*/ 	.word	0x00000000
	.align		4
        /*000c*/ 	.word	0xfffffffe
	.align		4
        /*0010*/ 	.word	0x00000000
	.align		4
        /*0014*/ 	.word	0xfffffffd
	.align		4
        /*0018*/ 	.word	0x00000000
	.align		4
        /*001c*/ 	.word	0xfffffffc


//--------------------- .text.triton_poi_fused_convolution_1 --------------------------
	.section	.text.triton_poi_fused_convolution_1,"ax",@progbits
	.align	128
        .global         triton_poi_fused_convolution_1
        .type           triton_poi_fused_convolution_1,@function
        .size           triton_poi_fused_convolution_1,(.L_x_1 - triton_poi_fused_convolution_1)
        .other          triton_poi_fused_convolution_1,@"STO_CUDA_ENTRY STV_DEFAULT"
triton_poi_fused_convolution_1:
.text.triton_poi_fused_convolution_1:
[----:B------:R-:W-:Y:S01]  /*0000*/  LDC R1, c[0x0][0x28] ;  /* 0x00000a00ff017b82 */ /* 0x000fe20000000800 */
[----:B------:R-:W1:Y:S07]  /*0010*/  S2R R0, SR_TID.X ;  /* 0x0000000000007919 */ /* 0x000e6e0000002100 */
[----:B------:R-:W2:Y:S01]  /*0020*/  LDC.64 R2, c[0x0][0x210] ;  /* 0x00008400ff027b82 */ /* 0x000ea20000000a00 */
[----:B------:R-:W-:Y:S01]  /*0030*/  ULDC.64 UR4, c[0x0][0x208] ;  /* 0x0000820000047ab9 */ /* 0x000fe20000000a00 */
[----:B------:R-:W3:Y:S01]  /*0040*/  S2R R7, SR_CTAID.X ;  /* 0x0000000000077919 */ /* 0x000ee20000002500 */
[----:B-1----:R-:W-:-:S02]  /*0050*/  LOP3.LUT R0, R0, 0x7f, RZ, 0xc0, !PT ;  /* 0x0000007f00007812 */ /* 0x002fc400078ec0ff */
[----:B---3--:R-:W-:-:S03]  /*0060*/  SHF.R.S32.HI R4, RZ, 0x18, R7 ;  /* 0x00000018ff047819 */ /* 0x008fc60000011407 */
[----:B------:R-:W-:Y:S01]  /*0070*/  IMAD R7, R7, 0x80, R0 ;  /* 0x0000008007077824 */ /* 0x000fe200078e0200 */
[----:B------:R-:W-:-:S03]  /*0080*/  SGXT R0, R4, 0x1 ;  /* 0x000000010400781a */ /* 0x000fc60000000200 */
[----:B--2---:R-:W-:Y:S01]  /*0090*/  IMAD.WIDE R2, R7, 0x4, R2 ;  /* 0x0000000407027825 */ /* 0x004fe200078e0202 */
[----:B------:R-:W1:Y:S01]  /*00a0*/  LDC.64 R4, c[0x0][0x218] ;  /* 0x00008600ff047b82 */ /* 0x000e620000000a00 */
[----:B------:R-:W-:-:S04]  /*00b0*/  LEA.HI R0, R0, R7, RZ, 0x6 ;  /* 0x0000000700007211 */ /* 0x000fc800078f30ff */
[----:B------:R-:W-:-:S04]  /*00c0*/  SHF.R.S32.HI R0, RZ, 0x6, R0 ;  /* 0x00000006ff007819 */ /* 0x000fc80000011400 */
[----:B------:R-:W-:-:S04]  /*00d0*/  LEA.HI R6, R0, R0, RZ, 0x5 ;  /* 0x0000000000067211 */ /* 0x000fc800078f28ff */
[----:B------:R-:W-:-:S05]  /*00e0*/  LOP3.LUT R9, R6, 0xffffffe0, RZ, 0xc0, !PT ;  /* 0xffffffe006097812 */ /* 0x000fca00078ec0ff */
[----:B------:R-:W-:Y:S02]  /*00f0*/  IMAD.IADD R9, R0, 0x1, -R9 ;  /* 0x0000000100097824 */ /* 0x000fe400078e0a09 */
[----:B------:R-:W2:Y:S02]  /*0100*/  LDG.E R0, desc[UR4][R2.64] ;  /* 0x0000000402007981 */ /* 0x000ea4000c1e1900 */
[----:B-1----:R-:W-:-:S06]  /*0110*/  IMAD.WIDE R4, R9, 0x4, R4 ;  /* 0x0000000409047825 */ /* 0x002fcc00078e0204 */
[----:B------:R-:W2:Y:S02]  /*0120*/  LDG.E.EL R5, desc[UR4][R4.64] ;  /* 0x0000000404057981 */ /* 0x000ea4000c2e1900 */
[----:B--2---:R-:W-:-:S05]  /*0130*/  FADD R7, R0, R5 ;  /* 0x0000000500077221 */ /* 0x004fca0000000000 */
[----:B------:R-:W-:Y:S01]  /*0140*/  STG.E desc[UR4][R2.64], R7 ;  /* 0x0000000702007986 */ /* 0x000fe2000c101904 */
[----:B------:R-:W-:Y:S05]  /*0150*/  EXIT ;  /* 0x000000000000794d */ /* 0x000fea0003800000 */
.L_x_0:
[----:B------:R-:W-:-:S00]  /*0160*/  BRA `(.L_x_0) ;  /* 0xfffffffc00fc7947 */ /* 0x000fc0000383ffff */
[----:B------:R-:W-:-:S00]  /*0170*/  NOP ;  /* 0x0000000000007918 */ /* 0x000fc00000000000 */
        /* <DEDUP_REMOVED lines=8> */
.L_x_1:


//--------------------- .nv.constant0.triton_poi_fused_convolution_1 --------------------------
	.section	.nv.constant0.triton_poi_fused_convolution_1,"a",@progbits
	.sectionflags	@""
	.align	4
.nv.constant0.triton_poi_fused_convolution_1:
	.zero		548
